//
// Generated by NVIDIA NVVM Compiler
//
// Compiler Build ID: CL-36424714
// Cuda compilation tools, release 13.0, V13.0.88
// Based on NVVM 20.0.0
//

.version 9.0
.target sm_100
.address_size 64

	// .globl	_Z16gpuStencilKernelPKdPd

.visible .entry _Z16gpuStencilKernelPKdPd(
	.param .u64 .ptr .align 1 _Z16gpuStencilKernelPKdPd_param_0,
	.param .u64 .ptr .align 1 _Z16gpuStencilKernelPKdPd_param_1
)
{
	.reg .pred 	%p<8>;
	.reg .b32 	%r<28>;
	.reg .b64 	%rd<19>;
	.reg .b64 	%fd<13>;

	ld.param.u64 	%rd1, [_Z16gpuStencilKernelPKdPd_param_0];
	ld.param.u64 	%rd2, [_Z16gpuStencilKernelPKdPd_param_1];
	mov.u32 	%r6, %ctaid.x;
	mov.u32 	%r7, %ntid.x;
	mov.u32 	%r8, %tid.x;
	mad.lo.s32 	%r1, %r6, %r7, %r8;
	mov.u32 	%r9, %ctaid.y;
	mov.u32 	%r10, %ntid.y;
	mov.u32 	%r11, %tid.y;
	mad.lo.s32 	%r12, %r9, %r10, %r11;
	mov.u32 	%r13, %ctaid.z;
	mov.u32 	%r14, %ntid.z;
	mov.u32 	%r15, %tid.z;
	mad.lo.s32 	%r16, %r13, %r14, %r15;
	add.s32 	%r4, %r1, -1;
	setp.gt.u32 	%p1, %r4, 61;
	setp.eq.s32 	%p2, %r12, 0;
	setp.gt.u32 	%p3, %r12, 62;
	or.pred  	%p4, %p1, %p3;
	or.pred  	%p5, %p4, %p2;
	add.s32 	%r5, %r16, -1;
	setp.gt.u32 	%p6, %r5, 61;
	or.pred  	%p7, %p5, %p6;
	@%p7 bra 	$L__BB0_2;
	cvta.to.global.u64 	%rd3, %rd1;
	cvta.to.global.u64 	%rd4, %rd2;
	shl.b32 	%r17, %r4, 12;
	shl.b32 	%r18, %r12, 6;
	add.s32 	%r19, %r18, %r16;
	add.s32 	%r20, %r19, %r17;
	mul.wide.u32 	%rd5, %r20, 8;
	add.s64 	%rd6, %rd3, %rd5;
	ld.global.f64 	%fd1, [%rd6];
	shl.b32 	%r21, %r1, 12;
	add.s32 	%r22, %r16, %r21;
	add.s32 	%r23, %r22, %r18;
	mul.wide.u32 	%rd7, %r23, 8;
	add.s64 	%rd8, %rd3, %rd7;
	ld.global.f64 	%fd2, [%rd8+32768];
	add.f64 	%fd3, %fd1, %fd2;
	add.s32 	%r24, %r12, -1;
	mul.wide.u32 	%rd9, %r24, 64;
	cvt.u64.u32 	%rd10, %r22;
	add.s64 	%rd11, %rd9, %rd10;
	shl.b64 	%rd12, %rd11, 3;
	add.s64 	%rd13, %rd3, %rd12;
	ld.global.f64 	%fd4, [%rd13];
	add.f64 	%fd5, %fd3, %fd4;
	ld.global.f64 	%fd6, [%rd8+512];
	add.f64 	%fd7, %fd5, %fd6;
	add.s32 	%r25, %r21, %r18;
	add.s32 	%r26, %r25, %r5;
	mul.wide.u32 	%rd14, %r26, 8;
	add.s64 	%rd15, %rd3, %rd14;
	ld.global.f64 	%fd8, [%rd15];
	add.f64 	%fd9, %fd7, %fd8;
	add.s32 	%r27, %r16, %r25;
	mul.wide.u32 	%rd16, %r27, 8;
	add.s64 	%rd17, %rd3, %rd16;
	ld.global.f64 	%fd10, [%rd17+8];
	add.f64 	%fd11, %fd9, %fd10;
	mul.f64 	%fd12, %fd11, 0d3FE999999999999A;
	add.s64 	%rd18, %rd4, %rd16;
	st.global.f64 	[%rd18], %fd12;
$L__BB0_2:
	ret;

}


// ===== COMPILED SASS (sm_100) =====

	.target	sm_100

	.elftype	@"ET_EXEC"


//--------------------- .note.nv.tkinfo           --------------------------
	.section	.note.nv.tkinfo,"",@"SHT_NOTE"
	.sectionflags	@"SHF_NOTE_NV_TKINFO"
	.tkinfo
        /*0018*/ 	.word	0x00000002
        /*0030*/ 	.string	""
        /*0030*/ 	.string	"ptxas"
        /*0030*/ 	.string	"Cuda compilation tools, release 13.0, V13.0.88"
        /*0030*/ 	.string	"Build cuda_13.0.r13.0/compiler.36424714_0"
        /*0030*/ 	.string	"-arch sm_100 -m 64 "



//--------------------- .note.nv.cuinfo           --------------------------
	.section	.note.nv.cuinfo,"",@"SHT_NOTE"
	.sectionflags	@"SHF_NOTE_NV_CUINFO"
        /*0018*/ 	.short	0x0002
        /*001a*/ 	.short	0x0064
        /*001c*/ 	.short	0x0082
	.zero		2


//--------------------- .nv.info                  --------------------------
	.section	.nv.info,"",@"SHT_CUDA_INFO"
	.align	4


	//----- nvinfo : EIATTR_REGCOUNT
	.align		4
        /*0000*/ 	.byte	0x04, 0x2f
        /*0002*/ 	.short	(.L_1 - .L_0)
	.align		4
.L_0:
        /*0004*/ 	.word	index@(_Z16gpuStencilKernelPKdPd)
        /*0008*/ 	.word	0x00000016


	//----- nvinfo : EIATTR_FRAME_SIZE
	.align		4
.L_1:
        /*000c*/ 	.byte	0x04, 0x11
        /*000e*/ 	.short	(.L_3 - .L_2)
	.align		4
.L_2:
        /*0010*/ 	.word	index@(_Z16gpuStencilKernelPKdPd)
        /*0014*/ 	.word	0x00000000


	//----- nvinfo : EIATTR_MIN_STACK_SIZE
	.align		4
.L_3:
        /*0018*/ 	.byte	0x04, 0x12
        /*001a*/ 	.short	(.L_5 - .L_4)
	.align		4
.L_4:
        /*001c*/ 	.word	index@(_Z16gpuStencilKernelPKdPd)
        /*0020*/ 	.word	0x00000000
.L_5:


//--------------------- .nv.compat                --------------------------
	.section	.nv.compat,"",@"SHT_CUDA_COMPAT_INFO"
	.align	4
        /*0000*/ 	.byte	0x02, 0x09, 0x00, 0x00, 0x02, 0x02, 0x01, 0x00, 0x02, 0x05, 0x05, 0x00, 0x03, 0x07, 0x01, 0x01
        /*0010*/ 	.byte	0x02, 0x03, 0x00, 0x00, 0x02, 0x06, 0x01, 0x00, 0x04, 0x0b, 0x08, 0x00, 0x01, 0x00, 0x00, 0x00
        /*0020*/ 	.byte	0x00, 0x00, 0x00, 0x00


//--------------------- .nv.info._Z16gpuStencilKernelPKdPd --------------------------
	.section	.nv.info._Z16gpuStencilKernelPKdPd,"",@"SHT_CUDA_INFO"
	.sectionflags	@""
	.align	4


	//----- nvinfo : EIATTR_CUDA_API_VERSION
	.align		4
        /*0000*/ 	.byte	0x04, 0x37
        /*0002*/ 	.short	(.L_7 - .L_6)
.L_6:
        /*0004*/ 	.word	0x00000082


	//----- nvinfo : EIATTR_KPARAM_INFO
	.align		4
.L_7:
        /*0008*/ 	.byte	0x04, 0x17
        /*000a*/ 	.short	(.L_9 - .L_8)
.L_8:
        /*000c*/ 	.word	0x00000000
        /*0010*/ 	.short	0x0001
        /*0012*/ 	.short	0x0008
        /*0014*/ 	.byte	0x00, 0xf5, 0x21, 0x00


	//----- nvinfo : EIATTR_KPARAM_INFO
	.align		4
.L_9:
        /*0018*/ 	.byte	0x04, 0x17
        /*001a*/ 	.short	(.L_11 - .L_10)
.L_10:
        /*001c*/ 	.word	0x00000000
        /*0020*/ 	.short	0x0000
        /*0022*/ 	.short	0x0000
        /*0024*/ 	.byte	0x00, 0xf5, 0x21, 0x00


	//----- nvinfo : EIATTR_SPARSE_MMA_MASK
	.align		4
.L_11:
        /*0028*/ 	.byte	0x03, 0x50
        /*002a*/ 	.short	0x0000


	//----- nvinfo : EIATTR_MAXREG_COUNT
	.align		4
        /*002c*/ 	.byte	0x03, 0x1b
        /*002e*/ 	.short	0x00ff


	//----- nvinfo : EIATTR_MERCURY_ISA_VERSION
	.align		4
        /*0030*/ 	.byte	0x03, 0x5f
        /*0032*/ 	.short	0x0101


	//----- nvinfo : EIATTR_VRC_CTA_INIT_COUNT
	.align		4
        /*0034*/ 	.byte	0x02, 0x4a
	.zero		1
	.zero		1


	//----- nvinfo : EIATTR_EXIT_INSTR_OFFSETS
	.align		4
        /*0038*/ 	.byte	0x04, 0x1c
        /*003a*/ 	.short	(.L_13 - .L_12)


	//   ....[0]....
.L_12:
        /*003c*/ 	.word	0x00000130


	//   ....[1]....
        /*0040*/ 	.word	0x00000390


	//----- nvinfo : EIATTR_CBANK_PARAM_SIZE
	.align		4
.L_13:
        /*0044*/ 	.byte	0x03, 0x19
        /*0046*/ 	.short	0x0010


	//----- nvinfo : EIATTR_PARAM_CBANK
	.align		4
        /*0048*/ 	.byte	0x04, 0x0a
        /*004a*/ 	.short	(.L_15 - .L_14)
	.align		4
.L_14:
        /*004c*/ 	.word	index@(.nv.constant0._Z16gpuStencilKernelPKdPd)
        /*0050*/ 	.short	0x0380
        /*0052*/ 	.short	0x0010


	//----- nvinfo : EIATTR_SW_WAR
	.align		4
.L_15:
        /*0054*/ 	.byte	0x04, 0x36
        /*0056*/ 	.short	(.L_17 - .L_16)
.L_16:
        /*0058*/ 	.word	0x00000008
.L_17:


//--------------------- .nv.callgraph             --------------------------
	.section	.nv.callgraph,"",@"SHT_CUDA_CALLGRAPH"
	.align	4
	.sectionentsize	8
	.align		4
        /*0000*/ 	.word	0x00000000
	.align		4
        /*0004*/ 	.word	0xffffffff
	.align		4
        /*0008*/ 	.word	0x00000000
	.align		4
        /*000c*/ 	.word	0xfffffffe
	.align		4
        /*0010*/ 	.word	0x00000000
	.align		4
        /*0014*/ 	.word	0xfffffffd
	.align		4
        /*0018*/ 	.word	0x00000000
	.align		4
        /*001c*/ 	.word	0xfffffffc


//--------------------- .text._Z16gpuStencilKernelPKdPd --------------------------
	.section	.text._Z16gpuStencilKernelPKdPd,"ax",@progbits
	.align	128
        .global         _Z16gpuStencilKernelPKdPd
        .type           _Z16gpuStencilKernelPKdPd,@function
        .size           _Z16gpuStencilKernelPKdPd,(.L_x_1 - _Z16gpuStencilKernelPKdPd)
        .other          _Z16gpuStencilKernelPKdPd,@"STO_CUDA_ENTRY STV_DEFAULT"
_Z16gpuStencilKernelPKdPd:
.text._Z16gpuStencilKernelPKdPd:
[----:B------:R-:W-:Y:S01]  /*0000*/  LDC R1, c[0x0][0x37c] ;  /* 0x0000df00ff017b82 */ /* 0x000fe20000000800 */
[----:B------:R-:W0:Y:S07]  /*0010*/  S2R R0, SR_TID.X ;  /* 0x0000000000007919 */ /* 0x000e2e0000002100 */
[----:B------:R-:W0:Y:S01]  /*0020*/  LDC R11, c[0x0][0x360] ;  /* 0x0000d800ff0b7b82 */ /* 0x000e220000000800 */
[----:B------:R-:W1:Y:S01]  /*0030*/  S2R R2, SR_TID.Y ;  /* 0x0000000000027919 */ /* 0x000e620000002200 */
[----:B------:R-:W2:Y:S06]  /*0040*/  S2R R4, SR_TID.Z ;  /* 0x0000000000047919 */ /* 0x000eac0000002300 */
[----:B------:R-:W0:Y:S08]  /*0050*/  S2UR UR4, SR_CTAID.X ;  /* 0x00000000000479c3 */ /* 0x000e300000002500 */
[----:B------:R-:W1:Y:S08]  /*0060*/  S2UR UR5, SR_CTAID.Y ;  /* 0x00000000000579c3 */ /* 0x000e700000002600 */
[----:B------:R-:W1:Y:S08]  /*0070*/  LDC R15, c[0x0][0x364] ;  /* 0x0000d900ff0f7b82 */ /* 0x000e700000000800 */
[----:B------:R-:W2:Y:S01]  /*0080*/  S2UR UR6, SR_CTAID.Z ;  /* 0x00000000000679c3 */ /* 0x000ea20000002700 */
[----:B0-----:R-:W-:-:S05]  /*0090*/  IMAD R11, R11, UR4, R0 ;  /* 0x000000040b0b7c24 */ /* 0x001fca000f8e0200 */
[----:B------:R-:W-:Y:S02]  /*00a0*/  IADD3 R5, PT, PT, R11, -0x1, RZ ;  /* 0xffffffff0b057810 */ /* 0x000fe40007ffe0ff */
[----:B------:R-:W2:Y:S01]  /*00b0*/  LDC R3, c[0x0][0x368] ;  /* 0x0000da00ff037b82 */ /* 0x000ea20000000800 */
[----:B-1----:R-:W-:-:S05]  /*00c0*/  IMAD R15, R15, UR5, R2 ;  /* 0x000000050f0f7c24 */ /* 0x002fca000f8e0202 */
[----:B------:R-:W-:-:S04]  /*00d0*/  ISETP.GT.U32.AND P0, PT, R15, 0x3e, PT ;  /* 0x0000003e0f00780c */ /* 0x000fc80003f04070 */
[----:B------:R-:W-:-:S04]  /*00e0*/  ISETP.GT.U32.OR P0, PT, R5, 0x3d, P0 ;  /* 0x0000003d0500780c */ /* 0x000fc80000704470 */
[----:B------:R-:W-:Y:S01]  /*00f0*/  ISETP.EQ.OR P0, PT, R15, RZ, P0 ;  /* 0x000000ff0f00720c */ /* 0x000fe20000702670 */
[----:B--2---:R-:W-:-:S05]  /*0100*/  IMAD R0, R3, UR6, R4 ;  /* 0x0000000603007c24 */ /* 0x004fca000f8e0204 */
[----:B------:R-:W-:-:S04]  /*0110*/  IADD3 R10, PT, PT, R0, -0x1, RZ ;  /* 0xffffffff000a7810 */ /* 0x000fc80007ffe0ff */
[----:B------:R-:W-:-:S13]  /*0120*/  ISETP.GT.U32.OR P0, PT, R10, 0x3d, P0 ;  /* 0x0000003d0a00780c */ /* 0x000fda0000704470 */
[----:B------:R-:W-:Y:S05]  /*0130*/  @P0 EXIT ;  /* 0x000000000000094d */ /* 0x000fea0003800000 */
[----:B------:R-:W0:Y:S01]  /*0140*/  LDC.64 R2, c[0x0][0x380] ;  /* 0x0000e000ff027b82 */ /* 0x000e220000000a00 */
[----:B------:R-:W-:Y:S01]  /*0150*/  IMAD R6, R15, 0x40, R0 ;  /* 0x000000400f067824 */ /* 0x000fe200078e0200 */
[----:B------:R-:W1:Y:S01]  /*0160*/  LDCU.64 UR6, c[0x0][0x380] ;  /* 0x00007000ff0677ac */ /* 0x000e620008000a00 */
[----:B------:R-:W-:Y:S01]  /*0170*/  LEA R4, R11, R0, 0xc ;  /* 0x000000000b047211 */ /* 0x000fe200078e60ff */
[----:B------:R-:W-:Y:S01]  /*0180*/  VIADD R9, R15, 0xffffffff ;  /* 0xffffffff0f097836 */ /* 0x000fe20000000000 */
[----:B------:R-:W2:Y:S01]  /*0190*/  LDCU.64 UR4, c[0x0][0x358] ;  /* 0x00006b00ff0477ac */ /* 0x000ea20008000a00 */
[----:B------:R-:W-:Y:S01]  /*01a0*/  LEA R7, R5, R6, 0xc ;  /* 0x0000000605077211 */ /* 0x000fe200078e60ff */
[----:B------:R-:W-:Y:S02]  /*01b0*/  HFMA2 R5, -RZ, RZ, 0, 0 ;  /* 0x00000000ff057431 */ /* 0x000fe400000001ff */
[--C-:B------:R-:W-:Y:S02]  /*01c0*/  IMAD R13, R15, 0x40, R4.reuse ;  /* 0x000000400f0d7824 */ /* 0x100fe400078e0204 */
[----:B------:R-:W-:Y:S01]  /*01d0*/  IMAD.WIDE.U32 R8, R9, 0x40, R4 ;  /* 0x0000004009087825 */ /* 0x000fe200078e0004 */
[----:B------:R-:W-:-:S02]  /*01e0*/  LEA R19, R11, R15, 0x6 ;  /* 0x0000000f0b137211 */ /* 0x000fc400078e30ff */
[----:B-1----:R-:W-:Y:S01]  /*01f0*/  LEA R16, P0, R8, UR6, 0x3 ;  /* 0x0000000608107c11 */ /* 0x002fe2000f8018ff */
[----:B0-----:R-:W-:-:S04]  /*0200*/  IMAD.WIDE.U32 R4, R7, 0x8, R2 ;  /* 0x0000000807047825 */ /* 0x001fc800078e0002 */
[----:B------:R-:W-:Y:S02]  /*0210*/  IMAD.WIDE.U32 R12, R13, 0x8, R2 ;  /* 0x000000080d0c7825 */ /* 0x000fe400078e0002 */
[----:B--2---:R-:W2:Y:S01]  /*0220*/  LDG.E.64 R4, desc[UR4][R4.64] ;  /* 0x0000000404047981 */ /* 0x004ea2000c1e1b00 */
[----:B------:R-:W-:-:S03]  /*0230*/  LEA.HI.X R17, R8, UR7, R9, 0x3, P0 ;  /* 0x0000000708117c11 */ /* 0x000fc600080f1c09 */
[----:B------:R-:W2:Y:S01]  /*0240*/  LDG.E.64 R6, desc[UR4][R12.64+0x8000] ;  /* 0x008000040c067981 */ /* 0x000ea2000c1e1b00 */
[----:B------:R-:W-:-:S03]  /*0250*/  IMAD.SHL.U32 R19, R19, 0x40, RZ ;  /* 0x0000004013137824 */ /* 0x000fc600078e00ff */
[----:B------:R-:W3:Y:S02]  /*0260*/  LDG.E.64 R8, desc[UR4][R16.64] ;  /* 0x0000000410087981 */ /* 0x000ee4000c1e1b00 */
[-C--:B------:R-:W-:Y:S02]  /*0270*/  IADD3 R15, PT, PT, R10, R19.reuse, RZ ;  /* 0x000000130a0f7210 */ /* 0x080fe40007ffe0ff */
[----:B------:R-:W4:Y:S01]  /*0280*/  LDG.E.64 R10, desc[UR4][R12.64+0x200] ;  /* 0x000200040c0a7981 */ /* 0x000f22000c1e1b00 */
[----:B------:R-:W-:Y:S02]  /*0290*/  IADD3 R0, PT, PT, R0, R19, RZ ;  /* 0x0000001300007210 */ /* 0x000fe40007ffe0ff */
[----:B------:R-:W-:-:S04]  /*02a0*/  IMAD.WIDE.U32 R14, R15, 0x8, R2 ;  /* 0x000000080f0e7825 */ /* 0x000fc800078e0002 */
[----:B------:R-:W-:Y:S02]  /*02b0*/  IMAD.WIDE.U32 R2, R0, 0x8, R2 ;  /* 0x0000000800027825 */ /* 0x000fe400078e0002 */
[----:B------:R-:W5:Y:S04]  /*02c0*/  LDG.E.64 R14, desc[UR4][R14.64] ;  /* 0x000000040e0e7981 */ /* 0x000f68000c1e1b00 */
[----:B------:R-:W5:Y:S01]  /*02d0*/  LDG.E.64 R2, desc[UR4][R2.64+0x8] ;  /* 0x0000080402027981 */ /* 0x000f62000c1e1b00 */
[----:B------:R-:W-:Y:S01]  /*02e0*/  UMOV UR6, 0x9999999a ;  /* 0x9999999a00067882 */ /* 0x000fe20000000000 */
[----:B------:R-:W-:Y:S01]  /*02f0*/  UMOV UR7, 0x3fe99999 ;  /* 0x3fe9999900077882 */ /* 0x000fe20000000000 */
[----:B--2---:R-:W-:Y:S01]  /*0300*/  DADD R4, R4, R6 ;  /* 0x0000000004047229 */ /* 0x004fe20000000006 */
[----:B------:R-:W0:Y:S07]  /*0310*/  LDC.64 R6, c[0x0][0x388] ;  /* 0x0000e200ff067b82 */ /* 0x000e2e0000000a00 */
[----:B---3--:R-:W-:-:S08]  /*0320*/  DADD R4, R4, R8 ;  /* 0x0000000004047229 */ /* 0x008fd00000000008 */
[----:B----4-:R-:W-:-:S08]  /*0330*/  DADD R4, R4, R10 ;  /* 0x0000000004047229 */ /* 0x010fd0000000000a */
[----:B-----5:R-:W-:Y:S01]  /*0340*/  DADD R4, R4, R14 ;  /* 0x0000000004047229 */ /* 0x020fe2000000000e */
[----:B0-----:R-:W-:-:S07]  /*0350*/  IMAD.WIDE.U32 R6, R0, 0x8, R6 ;  /* 0x0000000800067825 */ /* 0x001fce00078e0006 */
[----:B------:R-:W-:-:S08]  /*0360*/  DADD R4, R4, R2 ;  /* 0x0000000004047229 */ /* 0x000fd00000000002 */
[----:B------:R-:W-:-:S07]  /*0370*/  DMUL R4, R4, UR6 ;  /* 0x0000000604047c28 */ /* 0x000fce0008000000 */
[----:B------:R-:W-:Y:S01]  /*0380*/  STG.E.64 desc[UR4][R6.64], R4 ;  /* 0x0000000406007986 */ /* 0x000fe2000c101b04 */
[----:B------:R-:W-:Y:S05]  /*0390*/  EXIT ;  /* 0x000000000000794d */ /* 0x000fea0003800000 */
.L_x_0:
[----:B------:R-:W-:-:S00]  /*03a0*/  BRA `(.L_x_0) ;  /* 0xfffffffc00fc7947 */ /* 0x000fc0000383ffff */
[----:B------:R-:W-:-:S00]  /*03b0*/  NOP ;  /* 0x0000000000007918 */ /* 0x000fc00000000000 */
        /* <DEDUP_REMOVED lines=12> */
.L_x_1:


//--------------------- .nv.shared.reserved.0     --------------------------
	.section	.nv.shared.reserved.0,"aw",@nobits
	.weak		__nv_reservedSMEM_offset_0_alias
	.size		__nv_reservedSMEM_offset_0_alias, 0, 64
	.other		__nv_reservedSMEM_offset_0_alias,@"STO_CUDA_RESERVED_SHARED STV_DEFAULT"
__nv_reservedSMEM_offset_0_alias:
	.zero		0
	.zero		64


//--------------------- .nv.constant0._Z16gpuStencilKernelPKdPd --------------------------
	.section	.nv.constant0._Z16gpuStencilKernelPKdPd,"a",@progbits
	.sectionflags	@""
	.align	4
.nv.constant0._Z16gpuStencilKernelPKdPd:
	.zero		912


//--------------------- SYMBOLS --------------------------

	.type		.nv.reservedSmem.offset0,@object
	.size		.nv.reservedSmem.offset0,0x4
